	.headerflags	@"EF_CUDA_TEXMODE_UNIFIED EF_CUDA_64BIT_ADDRESS EF_CUDA_ACCELERATORS EF_CUDA_SM90 EF_CUDA_VIRTUAL_SM(EF_CUDA_SM90)"
	.elftype	@"ET_EXEC"


//--------------------- .nv.info                  --------------------------
	.section	.nv.info,"",@"SHT_CUDA_INFO"
	.align	4


	//----- nvinfo : EIATTR_REGCOUNT
	.align		4
        /*0000*/ 	.byte	0x04, 0x2f
        /*0002*/ 	.short	(.L_1 - .L_0)
	.align		4
.L_0:
        /*0004*/ 	.word	index@(triton_poi_fused_replication_pad1d_5)
        /*0008*/ 	.word	0x0000000d


	//----- nvinfo : EIATTR_MIN_STACK_SIZE
	.align		4
.L_1:
        /*000c*/ 	.byte	0x04, 0x12
        /*000e*/ 	.short	(.L_3 - .L_2)
	.align		4
.L_2:
        /*0010*/ 	.word	index@(triton_poi_fused_replication_pad1d_5)
        /*0014*/ 	.word	0x00000000


	//----- nvinfo : EIATTR_FRAME_SIZE
	.align		4
.L_3:
        /*0018*/ 	.byte	0x04, 0x11
        /*001a*/ 	.short	(.L_5 - .L_4)
	.align		4
.L_4:
        /*001c*/ 	.word	index@(triton_poi_fused_replication_pad1d_5)
        /*0020*/ 	.word	0x00000000


	//----- nvinfo : EIATTR_MIN_STACK_SIZE
	.align		4
.L_5:
        /*0024*/ 	.byte	0x04, 0x12
        /*0026*/ 	.short	(.L_7 - .L_6)
	.align		4
.L_6:
        /*0028*/ 	.word	index@(triton_poi_fused_replication_pad1d_5)
        /*002c*/ 	.word	0x00000000
.L_7:


//--------------------- .nv.info.triton_poi_fused_replication_pad1d_5 --------------------------
	.section	.nv.info.triton_poi_fused_replication_pad1d_5,"",@"SHT_CUDA_INFO"
	.sectionflags	@""
	.align	4


	//----- nvinfo : EIATTR_CUDA_API_VERSION
	.align		4
        /*0000*/ 	.byte	0x04, 0x37
        /*0002*/ 	.short	(.L_9 - .L_8)
.L_8:
        /*0004*/ 	.word	0x0000007c


	//----- nvinfo : EIATTR_KPARAM_INFO
	.align		4
.L_9:
        /*0008*/ 	.byte	0x04, 0x17
        /*000a*/ 	.short	(.L_11 - .L_10)
.L_10:
        /*000c*/ 	.word	0x00000000
        /*0010*/ 	.short	0x0002
        /*0012*/ 	.short	0x0010
        /*0014*/ 	.byte	0x00, 0xf0, 0x11, 0x00


	//----- nvinfo : EIATTR_KPARAM_INFO
	.align		4
.L_11:
        /*0018*/ 	.byte	0x04, 0x17
        /*001a*/ 	.short	(.L_13 - .L_12)
.L_12:
        /*001c*/ 	.word	0x00000000
        /*0020*/ 	.short	0x0001
        /*0022*/ 	.short	0x0008
        /*0024*/ 	.byte	0x00, 0xf4, 0x21, 0x00


	//----- nvinfo : EIATTR_KPARAM_INFO
	.align		4
.L_13:
        /*0028*/ 	.byte	0x04, 0x17
        /*002a*/ 	.short	(.L_15 - .L_14)
.L_14:
        /*002c*/ 	.word	0x00000000
        /*0030*/ 	.short	0x0000
        /*0032*/ 	.short	0x0000
        /*0034*/ 	.byte	0x00, 0xf4, 0x21, 0x00


	//----- nvinfo : EIATTR_SPARSE_MMA_MASK
	.align		4
.L_15:
        /*0038*/ 	.byte	0x03, 0x50
        /*003a*/ 	.short	0x0000


	//----- nvinfo : EIATTR_MAXREG_COUNT
	.align		4
        /*003c*/ 	.byte	0x03, 0x1b
        /*003e*/ 	.short	0x00ff


	//----- nvinfo : EIATTR_EXIT_INSTR_OFFSETS
	.align		4
        /*0040*/ 	.byte	0x04, 0x1c
        /*0042*/ 	.short	(.L_17 - .L_16)


	//   ....[0]....
.L_16:
        /*0044*/ 	.word	0x00000250


	//   ....[1]....
        /*0048*/ 	.word	0x00000270


	//----- nvinfo : EIATTR_REQNTID
	.align		4
.L_17:
        /*004c*/ 	.byte	0x04, 0x10
        /*004e*/ 	.short	(.L_19 - .L_18)
.L_18:
        /*0050*/ 	.word	0x00000080
        /*0054*/ 	.word	0x00000001
        /*0058*/ 	.word	0x00000001


	//----- nvinfo : EIATTR_CRS_STACK_SIZE
	.align		4
.L_19:
        /*005c*/ 	.byte	0x04, 0x1e
        /*005e*/ 	.short	(.L_21 - .L_20)
.L_20:
        /*0060*/ 	.word	0x00000000


	//----- nvinfo : EIATTR_CBANK_PARAM_SIZE
	.align		4
.L_21:
        /*0064*/ 	.byte	0x03, 0x19
        /*0066*/ 	.short	0x0014


	//----- nvinfo : EIATTR_PARAM_CBANK
	.align		4
        /*0068*/ 	.byte	0x04, 0x0a
        /*006a*/ 	.short	(.L_23 - .L_22)
	.align		4
.L_22:
        /*006c*/ 	.word	index@(.nv.constant0.triton_poi_fused_replication_pad1d_5)
        /*0070*/ 	.short	0x0210
        /*0072*/ 	.short	0x0014


	//----- nvinfo : EIATTR_SW_WAR
	.align		4
.L_23:
        /*0074*/ 	.byte	0x04, 0x36
        /*0076*/ 	.short	(.L_25 - .L_24)
.L_24:
        /*0078*/ 	.word	0x00000008
.L_25:


//--------------------- .nv.callgraph             --------------------------
	.section	.nv.callgraph,"",@"SHT_CUDA_CALLGRAPH"
	.align	4
	.sectionentsize	8
	.align		4
        /*0000*/ 	.word	0x00000000
	.align		4
        /*0004*/ 	.word	0xffffffff
	.align		4
        /*0008*/ 	.word	0x00000000
	.align		4
        /*000c*/ 	.word	0xfffffffe
	.align		4
        /*0010*/ 	.word	0x00000000
	.align		4
        /*0014*/ 	.word	0xfffffffd
	.align		4
        /*0018*/ 	.word	0x00000000
	.align		4
        /*001c*/ 	.word	0xfffffffc


//--------------------- .text.triton_poi_fused_replication_pad1d_5 --------------------------
	.section	.text.triton_poi_fused_replication_pad1d_5,"ax",@progbits
	.align	128
        .global         triton_poi_fused_replication_pad1d_5
        .type           triton_poi_fused_replication_pad1d_5,@function
        .size           triton_poi_fused_replication_pad1d_5,(.L_x_3 - triton_poi_fused_replication_pad1d_5)
        .other          triton_poi_fused_replication_pad1d_5,@"STO_CUDA_ENTRY STV_DEFAULT"
triton_poi_fused_replication_pad1d_5:
.text.triton_poi_fused_replication_pad1d_5:
[----:B------:R-:W0:Y:S02]  /*0000*/  LDC R1, c[0x0][0x28] ;  /* 0x00000a00ff017b82 */ /* 0x000e240000000800 */
[----:B------:R-:W1:Y:S01]  /*0010*/  S2R R0, SR_TID.X ;  /* 0x0000000000007919 */ /* 0x000e620000002100 */
[----:B------:R-:W-:Y:S01]  /*0020*/  ULDC.64 UR4, c[0x0][0x208] ;  /* 0x0000820000047ab9 */ /* 0x000fe20000000a00 */
[----:B------:R-:W-:Y:S01]  /*0030*/  BSSY B0, `(.L_x_0) ;  /* 0x0000021000007945 */ /* 0x000fe20003800000 */
[----:B------:R-:W2:Y:S01]  /*0040*/  S2R R5, SR_CTAID.X ;  /* 0x0000000000057919 */ /* 0x000ea20000002500 */
[----:B-1----:R-:W-:Y:S02]  /*0050*/  LOP3.LUT R0, R0, 0x7f, RZ, 0xc0, !PT ;  /* 0x0000007f00007812 */ /* 0x002fe400078ec0ff */
[----:B--2---:R-:W-:-:S03]  /*0060*/  SHF.R.S32.HI R8, RZ, 0x18, R5 ;  /* 0x00000018ff087819 */ /* 0x004fc60000011405 */
[----:B------:R-:W-:Y:S01]  /*0070*/  IMAD R7, R5, 0x80, R0 ;  /* 0x0000008005077824 */ /* 0x000fe200078e0200 */
[----:B------:R-:W-:-:S04]  /*0080*/  SGXT R8, R8, 0x1 ;  /* 0x000000010808781a */ /* 0x000fc80000000200 */
[----:B------:R-:W-:Y:S02]  /*0090*/  SHF.R.S32.HI R0, RZ, 0x1f, R7 ;  /* 0x0000001fff007819 */ /* 0x000fe40000011407 */
[-C--:B------:R-:W-:Y:S02]  /*00a0*/  LEA.HI R8, R8, R7.reuse, RZ, 0x5 ;  /* 0x0000000708087211 */ /* 0x080fe400078f28ff */
[----:B------:R-:W-:Y:S02]  /*00b0*/  LEA.HI R0, R0, R7, RZ, 0x3 ;  /* 0x0000000700007211 */ /* 0x000fe400078f18ff */
[----:B------:R-:W-:Y:S02]  /*00c0*/  SHF.R.S32.HI R8, RZ, 0x5, R8 ;  /* 0x00000005ff087819 */ /* 0x000fe40000011408 */
[----:B------:R-:W-:Y:S02]  /*00d0*/  LOP3.LUT R2, R0, 0xfffffff8, RZ, 0xc0, !PT ;  /* 0xfffffff800027812 */ /* 0x000fe400078ec0ff */
[----:B------:R-:W-:-:S03]  /*00e0*/  SHF.R.S32.HI R0, RZ, 0x3, R0 ;  /* 0x00000003ff007819 */ /* 0x000fc60000011400 */
[----:B------:R-:W-:Y:S01]  /*00f0*/  IMAD.IADD R2, R7, 0x1, -R2 ;  /* 0x0000000107027824 */ /* 0x000fe200078e0a02 */
[----:B------:R-:W-:-:S03]  /*0100*/  LEA.HI R6, R0, R0, RZ, 0x2 ;  /* 0x0000000000067211 */ /* 0x000fc600078f10ff */
[C---:B------:R-:W-:Y:S01]  /*0110*/  VIADD R4, R2.reuse, 0xfffffffd ;  /* 0xfffffffd02047836 */ /* 0x040fe20000000000 */
[----:B------:R-:W-:Y:S02]  /*0120*/  ISETP.GT.AND P0, PT, R2, 0x3, PT ;  /* 0x000000030200780c */ /* 0x000fe40003f04270 */
[----:B------:R-:W1:Y:S01]  /*0130*/  LDC.64 R2, c[0x0][0x210] ;  /* 0x00008400ff027b82 */ /* 0x000e620000000a00 */
[----:B------:R-:W-:Y:S02]  /*0140*/  LOP3.LUT R9, R6, 0xfffffffc, RZ, 0xc0, !PT ;  /* 0xfffffffc06097812 */ /* 0x000fe400078ec0ff */
[----:B------:R-:W-:-:S03]  /*0150*/  SEL R10, R4, RZ, P0 ;  /* 0x000000ff040a7207 */ /* 0x000fc60000000000 */
[----:B------:R-:W-:Y:S01]  /*0160*/  IMAD.IADD R9, R0, 0x1, -R9 ;  /* 0x0000000100097824 */ /* 0x000fe200078e0a09 */
[----:B------:R-:W-:Y:S01]  /*0170*/  ISETP.GT.AND P0, PT, R10, RZ, PT ;  /* 0x000000ff0a00720c */ /* 0x000fe20003f04270 */
[----:B------:R-:W2:Y:S01]  /*0180*/  LDC.64 R4, c[0x0][0x218] ;  /* 0x00008600ff047b82 */ /* 0x000ea20000000a00 */
[----:B------:R-:W-:Y:S01]  /*0190*/  VIMNMX R10, RZ, R10, PT ;  /* 0x0000000aff0a7248 */ /* 0x000fe20003fe0100 */
[----:B------:R-:W-:-:S04]  /*01a0*/  IMAD R9, R8, 0x8, R9 ;  /* 0x0000000808097824 */ /* 0x000fc800078e0209 */
[----:B------:R-:W-:-:S06]  /*01b0*/  VIADD R0, R10, 0x1 ;  /* 0x000000010a007836 */ /* 0x000fcc0000000000 */
[----:B------:R-:W-:Y:S01]  /*01c0*/  @!P0 IMAD.MOV R0, RZ, RZ, R10 ;  /* 0x000000ffff008224 */ /* 0x000fe200078e020a */
[----:B------:R-:W-:-:S03]  /*01d0*/  ISETP.GE.AND P0, PT, R7, 0x80, PT ;  /* 0x000000800700780c */ /* 0x000fc60003f06270 */
[----:B------:R-:W-:-:S04]  /*01e0*/  IMAD R9, R0, 0x4, R9 ;  /* 0x0000000400097824 */ /* 0x000fc800078e0209 */
[----:B-1----:R-:W-:-:S04]  /*01f0*/  IMAD.WIDE R2, R9, 0x4, R2 ;  /* 0x0000000409027825 */ /* 0x002fc800078e0202 */
[----:B--2---:R-:W-:-:S04]  /*0200*/  IMAD.WIDE R4, R7, 0x4, R4 ;  /* 0x0000000407047825 */ /* 0x004fc800078e0204 */
[----:B------:R-:W-:Y:S01]  /*0210*/  IMAD.MOV.U32 R7, RZ, RZ, RZ ;  /* 0x000000ffff077224 */ /* 0x000fe200078e00ff */
[----:B------:R-:W-:Y:S06]  /*0220*/  @P0 BRA `(.L_x_1) ;  /* 0x0000000000040947 */ /* 0x000fec0003800000 */
[----:B------:R1:W5:Y:S02]  /*0230*/  LDG.E.EL R7, desc[UR4][R2.64] ;  /* 0x0000000402077981 */ /* 0x000364000c2e1900 */
.L_x_1:
[----:B------:R-:W-:Y:S05]  /*0240*/  BSYNC B0 ;  /* 0x0000000000007941 */ /* 0x000fea0003800000 */
.L_x_0:
[----:B------:R-:W-:Y:S05]  /*0250*/  @P0 EXIT ;  /* 0x000000000000094d */ /* 0x000fea0003800000 */
[----:B-----5:R-:W-:Y:S01]  /*0260*/  STG.E desc[UR4][R4.64], R7 ;  /* 0x0000000704007986 */ /* 0x020fe2000c101904 */
[----:B------:R-:W-:Y:S05]  /*0270*/  EXIT ;  /* 0x000000000000794d */ /* 0x000fea0003800000 */
.L_x_2:
[----:B------:R-:W-:-:S00]  /*0280*/  BRA `(.L_x_2) ;  /* 0xfffffffc00fc7947 */ /* 0x000fc0000383ffff */
[----:B------:R-:W-:-:S00]  /*0290*/  NOP ;  /* 0x0000000000007918 */ /* 0x000fc00000000000 */
        /* <DEDUP_REMOVED lines=14> */
.L_x_3:


//--------------------- .nv.constant0.triton_poi_fused_replication_pad1d_5 --------------------------
	.section	.nv.constant0.triton_poi_fused_replication_pad1d_5,"a",@progbits
	.sectionflags	@""
	.align	4
.nv.constant0.triton_poi_fused_replication_pad1d_5:
	.zero		548
